//
// Generated by NVIDIA NVVM Compiler
//
// Compiler Build ID: CL-36424714
// Cuda compilation tools, release 13.0, V13.0.88
// Based on NVVM 20.0.0
//

.version 9.0
.target sm_100
.address_size 64

	// .globl	default_function_kernel_1

.visible .entry default_function_kernel_1(
	.param .u64 .ptr .align 1 default_function_kernel_1_param_0,
	.param .u64 .ptr .align 1 default_function_kernel_1_param_1,
	.param .u64 .ptr .align 1 default_function_kernel_1_param_2
)
.maxntid 8
{
	.reg .b32 	%r<5>;
	.reg .b32 	%f<5>;
	.reg .b64 	%rd<11>;

	ld.param.u64 	%rd1, [default_function_kernel_1_param_0];
	ld.param.u64 	%rd2, [default_function_kernel_1_param_1];
	ld.param.u64 	%rd3, [default_function_kernel_1_param_2];
	cvta.to.global.u64 	%rd4, %rd1;
	cvta.to.global.u64 	%rd5, %rd3;
	cvta.to.global.u64 	%rd6, %rd2;
	mov.u32 	%r1, %ctaid.x;
	shl.b32 	%r2, %r1, 3;
	mov.u32 	%r3, %tid.x;
	or.b32  	%r4, %r2, %r3;
	mul.wide.u32 	%rd7, %r4, 4;
	add.s64 	%rd8, %rd6, %rd7;
	ld.global.nc.f32 	%f1, [%rd8];
	add.s64 	%rd9, %rd5, %rd7;
	ld.global.nc.f32 	%f2, [%rd9];
	add.f32 	%f3, %f1, %f2;
	cos.approx.f32 	%f4, %f3;
	add.s64 	%rd10, %rd4, %rd7;
	st.global.f32 	[%rd10], %f4;
	ret;

}
	// .globl	default_function_kernel
.visible .entry default_function_kernel(
	.param .u64 .ptr .align 1 default_function_kernel_param_0,
	.param .u64 .ptr .align 1 default_function_kernel_param_1,
	.param .u64 .ptr .align 1 default_function_kernel_param_2
)
.maxntid 24
{
	.reg .b32 	%r<4>;
	.reg .b32 	%f<5>;
	.reg .b64 	%rd<11>;

	ld.param.u64 	%rd1, [default_function_kernel_param_0];
	ld.param.u64 	%rd2, [default_function_kernel_param_1];
	ld.param.u64 	%rd3, [default_function_kernel_param_2];
	cvta.to.global.u64 	%rd4, %rd1;
	cvta.to.global.u64 	%rd5, %rd3;
	cvta.to.global.u64 	%rd6, %rd2;
	mov.u32 	%r1, %ctaid.x;
	mov.u32 	%r2, %tid.x;
	mad.lo.s32 	%r3, %r1, 24, %r2;
	mul.wide.u32 	%rd7, %r3, 4;
	add.s64 	%rd8, %rd6, %rd7;
	ld.global.nc.f32 	%f1, [%rd8];
	add.s64 	%rd9, %rd5, %rd7;
	ld.global.nc.f32 	%f2, [%rd9];
	add.f32 	%f3, %f1, %f2;
	sqrt.rn.f32 	%f4, %f3;
	add.s64 	%rd10, %rd4, %rd7;
	st.global.f32 	[%rd10], %f4;
	ret;

}


// ===== COMPILED SASS (sm_100) =====

	.target	sm_100

	.elftype	@"ET_EXEC"


//--------------------- .note.nv.tkinfo           --------------------------
	.section	.note.nv.tkinfo,"",@"SHT_NOTE"
	.sectionflags	@"SHF_NOTE_NV_TKINFO"
	.tkinfo
        /*0018*/ 	.word	0x00000002
        /*0030*/ 	.string	""
        /*0030*/ 	.string	"ptxas"
        /*0030*/ 	.string	"Cuda compilation tools, release 13.0, V13.0.88"
        /*0030*/ 	.string	"Build cuda_13.0.r13.0/compiler.36424714_0"
        /*0030*/ 	.string	"-arch sm_100 -m 64 "



//--------------------- .note.nv.cuinfo           --------------------------
	.section	.note.nv.cuinfo,"",@"SHT_NOTE"
	.sectionflags	@"SHF_NOTE_NV_CUINFO"
        /*0018*/ 	.short	0x0002
        /*001a*/ 	.short	0x0064
        /*001c*/ 	.short	0x0082
	.zero		2


//--------------------- .nv.info                  --------------------------
	.section	.nv.info,"",@"SHT_CUDA_INFO"
	.align	4


	//----- nvinfo : EIATTR_REGCOUNT
	.align		4
        /*0000*/ 	.byte	0x04, 0x2f
        /*0002*/ 	.short	(.L_1 - .L_0)
	.align		4
.L_0:
        /*0004*/ 	.word	index@(default_function_kernel_1)
        /*0008*/ 	.word	0x0000000e


	//----- nvinfo : EIATTR_FRAME_SIZE
	.align		4
.L_1:
        /*000c*/ 	.byte	0x04, 0x11
        /*000e*/ 	.short	(.L_3 - .L_2)
	.align		4
.L_2:
        /*0010*/ 	.word	index@(default_function_kernel_1)
        /*0014*/ 	.word	0x00000000


	//----- nvinfo : EIATTR_REGCOUNT
	.align		4
.L_3:
        /*0018*/ 	.byte	0x04, 0x2f
        /*001a*/ 	.short	(.L_5 - .L_4)
	.align		4
.L_4:
        /*001c*/ 	.word	index@(default_function_kernel)
        /*0020*/ 	.word	0x0000000c


	//----- nvinfo : EIATTR_FRAME_SIZE
	.align		4
.L_5:
        /*0024*/ 	.byte	0x04, 0x11
        /*0026*/ 	.short	(.L_7 - .L_6)
	.align		4
.L_6:
        /*0028*/ 	.word	index@($__internal_0_$__cuda_sm20_sqrt_rn_f32_slowpath)
        /*002c*/ 	.word	0x00000000


	//----- nvinfo : EIATTR_FRAME_SIZE
	.align		4
.L_7:
        /*0030*/ 	.byte	0x04, 0x11
        /*0032*/ 	.short	(.L_9 - .L_8)
	.align		4
.L_8:
        /*0034*/ 	.word	index@(default_function_kernel)
        /*0038*/ 	.word	0x00000000


	//----- nvinfo : EIATTR_MIN_STACK_SIZE
	.align		4
.L_9:
        /*003c*/ 	.byte	0x04, 0x12
        /*003e*/ 	.short	(.L_11 - .L_10)
	.align		4
.L_10:
        /*0040*/ 	.word	index@(default_function_kernel)
        /*0044*/ 	.word	0x00000000


	//----- nvinfo : EIATTR_MIN_STACK_SIZE
	.align		4
.L_11:
        /*0048*/ 	.byte	0x04, 0x12
        /*004a*/ 	.short	(.L_13 - .L_12)
	.align		4
.L_12:
        /*004c*/ 	.word	index@(default_function_kernel_1)
        /*0050*/ 	.word	0x00000000
.L_13:


//--------------------- .nv.compat                --------------------------
	.section	.nv.compat,"",@"SHT_CUDA_COMPAT_INFO"
	.align	4
        /*0000*/ 	.byte	0x02, 0x09, 0x00, 0x00, 0x02, 0x02, 0x01, 0x00, 0x02, 0x05, 0x05, 0x00, 0x03, 0x07, 0x01, 0x01
        /*0010*/ 	.byte	0x02, 0x03, 0x00, 0x00, 0x02, 0x06, 0x01, 0x00, 0x04, 0x0b, 0x08, 0x00, 0x01, 0x00, 0x00, 0x00
        /*0020*/ 	.byte	0x00, 0x00, 0x00, 0x00


//--------------------- .nv.info.default_function_kernel --------------------------
	.section	.nv.info.default_function_kernel,"",@"SHT_CUDA_INFO"
	.sectionflags	@""
	.align	4


	//----- nvinfo : EIATTR_CUDA_API_VERSION
	.align		4
        /*0000*/ 	.byte	0x04, 0x37
        /*0002*/ 	.short	(.L_15 - .L_14)
.L_14:
        /*0004*/ 	.word	0x00000082


	//----- nvinfo : EIATTR_KPARAM_INFO
	.align		4
.L_15:
        /*0008*/ 	.byte	0x04, 0x17
        /*000a*/ 	.short	(.L_17 - .L_16)
.L_16:
        /*000c*/ 	.word	0x00000000
        /*0010*/ 	.short	0x0002
        /*0012*/ 	.short	0x0010
        /*0014*/ 	.byte	0x00, 0xf5, 0x21, 0x00


	//----- nvinfo : EIATTR_KPARAM_INFO
	.align		4
.L_17:
        /*0018*/ 	.byte	0x04, 0x17
        /*001a*/ 	.short	(.L_19 - .L_18)
.L_18:
        /*001c*/ 	.word	0x00000000
        /*0020*/ 	.short	0x0001
        /*0022*/ 	.short	0x0008
        /*0024*/ 	.byte	0x00, 0xf5, 0x21, 0x00


	//----- nvinfo : EIATTR_KPARAM_INFO
	.align		4
.L_19:
        /*0028*/ 	.byte	0x04, 0x17
        /*002a*/ 	.short	(.L_21 - .L_20)
.L_20:
        /*002c*/ 	.word	0x00000000
        /*0030*/ 	.short	0x0000
        /*0032*/ 	.short	0x0000
        /*0034*/ 	.byte	0x00, 0xf5, 0x21, 0x00


	//----- nvinfo : EIATTR_SPARSE_MMA_MASK
	.align		4
.L_21:
        /*0038*/ 	.byte	0x03, 0x50
        /*003a*/ 	.short	0x0000


	//----- nvinfo : EIATTR_MAXREG_COUNT
	.align		4
        /*003c*/ 	.byte	0x03, 0x1b
        /*003e*/ 	.short	0x00ff


	//----- nvinfo : EIATTR_MERCURY_ISA_VERSION
	.align		4
        /*0040*/ 	.byte	0x03, 0x5f
        /*0042*/ 	.short	0x0101


	//----- nvinfo : EIATTR_VRC_CTA_INIT_COUNT
	.align		4
        /*0044*/ 	.byte	0x02, 0x4a
	.zero		1
	.zero		1


	//----- nvinfo : EIATTR_EXIT_INSTR_OFFSETS
	.align		4
        /*0048*/ 	.byte	0x04, 0x1c
        /*004a*/ 	.short	(.L_23 - .L_22)


	//   ....[0]....
.L_22:
        /*004c*/ 	.word	0x000001c0


	//----- nvinfo : EIATTR_MAX_THREADS
	.align		4
.L_23:
        /*0050*/ 	.byte	0x04, 0x05
        /*0052*/ 	.short	(.L_25 - .L_24)
.L_24:
        /*0054*/ 	.word	0x00000018
        /*0058*/ 	.word	0x00000001
        /*005c*/ 	.word	0x00000001


	//----- nvinfo : EIATTR_CRS_STACK_SIZE
	.align		4
.L_25:
        /*0060*/ 	.byte	0x04, 0x1e
        /*0062*/ 	.short	(.L_27 - .L_26)
.L_26:
        /*0064*/ 	.word	0x00000000


	//----- nvinfo : EIATTR_CBANK_PARAM_SIZE
	.align		4
.L_27:
        /*0068*/ 	.byte	0x03, 0x19
        /*006a*/ 	.short	0x0018


	//----- nvinfo : EIATTR_PARAM_CBANK
	.align		4
        /*006c*/ 	.byte	0x04, 0x0a
        /*006e*/ 	.short	(.L_29 - .L_28)
	.align		4
.L_28:
        /*0070*/ 	.word	index@(.nv.constant0.default_function_kernel)
        /*0074*/ 	.short	0x0380
        /*0076*/ 	.short	0x0018


	//----- nvinfo : EIATTR_SW_WAR
	.align		4
.L_29:
        /*0078*/ 	.byte	0x04, 0x36
        /*007a*/ 	.short	(.L_31 - .L_30)
.L_30:
        /*007c*/ 	.word	0x00000008
.L_31:


//--------------------- .nv.info.default_function_kernel_1 --------------------------
	.section	.nv.info.default_function_kernel_1,"",@"SHT_CUDA_INFO"
	.sectionflags	@""
	.align	4


	//----- nvinfo : EIATTR_CUDA_API_VERSION
	.align		4
        /*0000*/ 	.byte	0x04, 0x37
        /*0002*/ 	.short	(.L_33 - .L_32)
.L_32:
        /*0004*/ 	.word	0x00000082


	//----- nvinfo : EIATTR_KPARAM_INFO
	.align		4
.L_33:
        /*0008*/ 	.byte	0x04, 0x17
        /*000a*/ 	.short	(.L_35 - .L_34)
.L_34:
        /*000c*/ 	.word	0x00000000
        /*0010*/ 	.short	0x0002
        /*0012*/ 	.short	0x0010
        /*0014*/ 	.byte	0x00, 0xf5, 0x21, 0x00


	//----- nvinfo : EIATTR_KPARAM_INFO
	.align		4
.L_35:
        /*0018*/ 	.byte	0x04, 0x17
        /*001a*/ 	.short	(.L_37 - .L_36)
.L_36:
        /*001c*/ 	.word	0x00000000
        /*0020*/ 	.short	0x0001
        /*0022*/ 	.short	0x0008
        /*0024*/ 	.byte	0x00, 0xf5, 0x21, 0x00


	//----- nvinfo : EIATTR_KPARAM_INFO
	.align		4
.L_37:
        /*0028*/ 	.byte	0x04, 0x17
        /*002a*/ 	.short	(.L_39 - .L_38)
.L_38:
        /*002c*/ 	.word	0x00000000
        /*0030*/ 	.short	0x0000
        /*0032*/ 	.short	0x0000
        /*0034*/ 	.byte	0x00, 0xf5, 0x21, 0x00


	//----- nvinfo : EIATTR_SPARSE_MMA_MASK
	.align		4
.L_39:
        /*0038*/ 	.byte	0x03, 0x50
        /*003a*/ 	.short	0x0000


	//----- nvinfo : EIATTR_MAXREG_COUNT
	.align		4
        /*003c*/ 	.byte	0x03, 0x1b
        /*003e*/ 	.short	0x00ff


	//----- nvinfo : EIATTR_MERCURY_ISA_VERSION
	.align		4
        /*0040*/ 	.byte	0x03, 0x5f
        /*0042*/ 	.short	0x0101


	//----- nvinfo : EIATTR_VRC_CTA_INIT_COUNT
	.align		4
        /*0044*/ 	.byte	0x02, 0x4a
	.zero		1
	.zero		1


	//----- nvinfo : EIATTR_EXIT_INSTR_OFFSETS
	.align		4
        /*0048*/ 	.byte	0x04, 0x1c
        /*004a*/ 	.short	(.L_41 - .L_40)


	//   ....[0]....
.L_40:
        /*004c*/ 	.word	0x00000120


	//----- nvinfo : EIATTR_MAX_THREADS
	.align		4
.L_41:
        /*0050*/ 	.byte	0x04, 0x05
        /*0052*/ 	.short	(.L_43 - .L_42)
.L_42:
        /*0054*/ 	.word	0x00000008
        /*0058*/ 	.word	0x00000001
        /*005c*/ 	.word	0x00000001


	//----- nvinfo : EIATTR_CBANK_PARAM_SIZE
	.align		4
.L_43:
        /*0060*/ 	.byte	0x03, 0x19
        /*0062*/ 	.short	0x0018


	//----- nvinfo : EIATTR_PARAM_CBANK
	.align		4
        /*0064*/ 	.byte	0x04, 0x0a
        /*0066*/ 	.short	(.L_45 - .L_44)
	.align		4
.L_44:
        /*0068*/ 	.word	index@(.nv.constant0.default_function_kernel_1)
        /*006c*/ 	.short	0x0380
        /*006e*/ 	.short	0x0018


	//----- nvinfo : EIATTR_SW_WAR
	.align		4
.L_45:
        /*0070*/ 	.byte	0x04, 0x36
        /*0072*/ 	.short	(.L_47 - .L_46)
.L_46:
        /*0074*/ 	.word	0x00000008
.L_47:


//--------------------- .nv.callgraph             --------------------------
	.section	.nv.callgraph,"",@"SHT_CUDA_CALLGRAPH"
	.align	4
	.sectionentsize	8
	.align		4
        /*0000*/ 	.word	0x00000000
	.align		4
        /*0004*/ 	.word	0xffffffff
	.align		4
        /*0008*/ 	.word	0x00000000
	.align		4
        /*000c*/ 	.word	0xfffffffe
	.align		4
        /*0010*/ 	.word	0x00000000
	.align		4
        /*0014*/ 	.word	0xfffffffd
	.align		4
        /*0018*/ 	.word	0x00000000
	.align		4
        /*001c*/ 	.word	0xfffffffc


//--------------------- .text.default_function_kernel --------------------------
	.section	.text.default_function_kernel,"ax",@progbits
	.align	128
        .global         default_function_kernel
        .type           default_function_kernel,@function
        .size           default_function_kernel,(.L_x_6 - default_function_kernel)
        .other          default_function_kernel,@"STO_CUDA_ENTRY STV_DEFAULT"
default_function_kernel:
.text.default_function_kernel:
[----:B------:R-:W-:Y:S01]  /*0000*/  LDC R1, c[0x0][0x37c] ;  /* 0x0000df00ff017b82 */ /* 0x000fe20000000800 */
[----:B------:R-:W0:Y:S07]  /*0010*/  S2R R7, SR_CTAID.X ;  /* 0x0000000000077919 */ /* 0x000e2e0000002500 */
[----:B------:R-:W1:Y:S01]  /*0020*/  LDC.64 R2, c[0x0][0x388] ;  /* 0x0000e200ff027b82 */ /* 0x000e620000000a00 */
[----:B------:R-:W2:Y:S01]  /*0030*/  LDCU.64 UR4, c[0x0][0x358] ;  /* 0x00006b00ff0477ac */ /* 0x000ea20008000a00 */
[----:B------:R-:W0:Y:S06]  /*0040*/  S2R R0, SR_TID.X ;  /* 0x0000000000007919 */ /* 0x000e2c0000002100 */
[----:B------:R-:W3:Y:S01]  /*0050*/  LDC.64 R4, c[0x0][0x390] ;  /* 0x0000e400ff047b82 */ /* 0x000ee20000000a00 */
[----:B0-----:R-:W-:-:S04]  /*0060*/  IMAD R7, R7, 0x18, R0 ;  /* 0x0000001807077824 */ /* 0x001fc800078e0200 */
[----:B-1----:R-:W-:-:S04]  /*0070*/  IMAD.WIDE.U32 R2, R7, 0x4, R2 ;  /* 0x0000000407027825 */ /* 0x002fc800078e0002 */
[----:B---3--:R-:W-:Y:S02]  /*0080*/  IMAD.WIDE.U32 R4, R7, 0x4, R4 ;  /* 0x0000000407047825 */ /* 0x008fe400078e0004 */
[----:B--2---:R-:W2:Y:S04]  /*0090*/  LDG.E.CONSTANT R2, desc[UR4][R2.64] ;  /* 0x0000000402027981 */ /* 0x004ea8000c1e9900 */
[----:B------:R-:W2:Y:S01]  /*00a0*/  LDG.E.CONSTANT R5, desc[UR4][R4.64] ;  /* 0x0000000404057981 */ /* 0x000ea2000c1e9900 */
[----:B------:R-:W-:Y:S01]  /*00b0*/  BSSY.RECONVERGENT B0, `(.L_x_0) ;  /* 0x000000d000007945 */ /* 0x000fe20003800200 */
[----:B--2---:R-:W-:-:S04]  /*00c0*/  FADD R0, R2, R5 ;  /* 0x0000000502007221 */ /* 0x004fc80000000000 */
[----:B------:R0:W1:Y:S01]  /*00d0*/  MUFU.RSQ R9, R0 ;  /* 0x0000000000097308 */ /* 0x0000620000001400 */
[----:B------:R-:W-:-:S04]  /*00e0*/  IADD3 R6, PT, PT, R0, -0xd000000, RZ ;  /* 0xf300000000067810 */ /* 0x000fc80007ffe0ff */
[----:B------:R-:W-:-:S13]  /*00f0*/  ISETP.GT.U32.AND P0, PT, R6, 0x727fffff, PT ;  /* 0x727fffff0600780c */ /* 0x000fda0003f04070 */
[----:B01----:R-:W-:Y:S05]  /*0100*/  @!P0 BRA `(.L_x_1) ;  /* 0x00000000000c8947 */ /* 0x003fea0003800000 */
[----:B------:R-:W-:-:S07]  /*0110*/  MOV R8, 0x130 ;  /* 0x0000013000087802 */ /* 0x000fce0000000f00 */
[----:B------:R-:W-:Y:S05]  /*0120*/  CALL.REL.NOINC `($__internal_0_$__cuda_sm20_sqrt_rn_f32_slowpath) ;  /* 0x0000000000287944 */ /* 0x000fea0003c00000 */
[----:B------:R-:W-:Y:S05]  /*0130*/  BRA `(.L_x_2) ;  /* 0x0000000000107947 */ /* 0x000fea0003800000 */
.L_x_1:
[----:B------:R-:W-:Y:S01]  /*0140*/  FMUL.FTZ R5, R0, R9 ;  /* 0x0000000900057220 */ /* 0x000fe20000410000 */
[----:B------:R-:W-:-:S03]  /*0150*/  FMUL.FTZ R9, R9, 0.5 ;  /* 0x3f00000009097820 */ /* 0x000fc60000410000 */
[----:B------:R-:W-:-:S04]  /*0160*/  FFMA R0, -R5, R5, R0 ;  /* 0x0000000505007223 */ /* 0x000fc80000000100 */
[----:B------:R-:W-:-:S07]  /*0170*/  FFMA R5, R0, R9, R5 ;  /* 0x0000000900057223 */ /* 0x000fce0000000005 */
.L_x_2:
[----:B------:R-:W-:Y:S05]  /*0180*/  BSYNC.RECONVERGENT B0 ;  /* 0x0000000000007941 */ /* 0x000fea0003800200 */
.L_x_0:
[----:B------:R-:W0:Y:S02]  /*0190*/  LDC.64 R2, c[0x0][0x380] ;  /* 0x0000e000ff027b82 */ /* 0x000e240000000a00 */
[----:B0-----:R-:W-:-:S05]  /*01a0*/  IMAD.WIDE.U32 R2, R7, 0x4, R2 ;  /* 0x0000000407027825 */ /* 0x001fca00078e0002 */
[----:B------:R-:W-:Y:S01]  /*01b0*/  STG.E desc[UR4][R2.64], R5 ;  /* 0x0000000502007986 */ /* 0x000fe2000c101904 */
[----:B------:R-:W-:Y:S05]  /*01c0*/  EXIT ;  /* 0x000000000000794d */ /* 0x000fea0003800000 */
        .weak           $__internal_0_$__cuda_sm20_sqrt_rn_f32_slowpath
        .type           $__internal_0_$__cuda_sm20_sqrt_rn_f32_slowpath,@function
        .size           $__internal_0_$__cuda_sm20_sqrt_rn_f32_slowpath,(.L_x_6 - $__internal_0_$__cuda_sm20_sqrt_rn_f32_slowpath)
$__internal_0_$__cuda_sm20_sqrt_rn_f32_slowpath:
[----:B------:R-:W-:-:S13]  /*01d0*/  LOP3.LUT P0, RZ, R0, 0x7fffffff, RZ, 0xc0, !PT ;  /* 0x7fffffff00ff7812 */ /* 0x000fda000780c0ff */
[----:B------:R-:W-:Y:S01]  /*01e0*/  @!P0 MOV R2, R0 ;  /* 0x0000000000028202 */ /* 0x000fe20000000f00 */
[----:B------:R-:W-:Y:S06]  /*01f0*/  @!P0 BRA `(.L_x_3) ;  /* 0x0000000000408947 */ /* 0x000fec0003800000 */
[----:B------:R-:W-:-:S13]  /*0200*/  FSETP.GEU.FTZ.AND P0, PT, R0, RZ, PT ;  /* 0x000000ff0000720b */ /* 0x000fda0003f1e000 */
[----:B------:R-:W-:Y:S01]  /*0210*/  @!P0 MOV R2, 0x7fffffff ;  /* 0x7fffffff00028802 */ /* 0x000fe20000000f00 */
[----:B------:R-:W-:Y:S06]  /*0220*/  @!P0 BRA `(.L_x_3) ;  /* 0x0000000000348947 */ /* 0x000fec0003800000 */
[----:B------:R-:W-:-:S13]  /*0230*/  FSETP.GTU.FTZ.AND P0, PT, |R0|, +INF , PT ;  /* 0x7f8000000000780b */ /* 0x000fda0003f1c200 */
[----:B------:R-:W-:Y:S01]  /*0240*/  @P0 FADD.FTZ R2, R0, 1 ;  /* 0x3f80000000020421 */ /* 0x000fe20000010000 */
[----:B------:R-:W-:Y:S06]  /*0250*/  @P0 BRA `(.L_x_3) ;  /* 0x0000000000280947 */ /* 0x000fec0003800000 */
[----:B------:R-:W-:-:S13]  /*0260*/  FSETP.NEU.FTZ.AND P0, PT, |R0|, +INF , PT ;  /* 0x7f8000000000780b */ /* 0x000fda0003f1d200 */
[----:B------:R-:W-:-:S04]  /*0270*/  @P0 FFMA R3, R0, 1.84467440737095516160e+19, RZ ;  /* 0x5f80000000030823 */ /* 0x000fc800000000ff */
[----:B------:R-:W0:Y:S02]  /*0280*/  @P0 MUFU.RSQ R2, R3 ;  /* 0x0000000300020308 */ /* 0x000e240000001400 */
[----:B0-----:R-:W-:Y:S01]  /*0290*/  @P0 FMUL.FTZ R4, R3, R2 ;  /* 0x0000000203040220 */ /* 0x001fe20000410000 */
[----:B------:R-:W-:Y:S01]  /*02a0*/  @P0 FMUL.FTZ R6, R2, 0.5 ;  /* 0x3f00000002060820 */ /* 0x000fe20000410000 */
[----:B------:R-:W-:Y:S02]  /*02b0*/  @!P0 MOV R2, R0 ;  /* 0x0000000000028202 */ /* 0x000fe40000000f00 */
[----:B------:R-:W-:-:S04]  /*02c0*/  @P0 FADD.FTZ R5, -R4, -RZ ;  /* 0x800000ff04050221 */ /* 0x000fc80000010100 */
[----:B------:R-:W-:-:S04]  /*02d0*/  @P0 FFMA R5, R4, R5, R3 ;  /* 0x0000000504050223 */ /* 0x000fc80000000003 */
[----:B------:R-:W-:-:S04]  /*02e0*/  @P0 FFMA R5, R5, R6, R4 ;  /* 0x0000000605050223 */ /* 0x000fc80000000004 */
[----:B------:R-:W-:-:S07]  /*02f0*/  @P0 FMUL.FTZ R2, R5, 2.3283064365386962891e-10 ;  /* 0x2f80000005020820 */ /* 0x000fce0000410000 */
.L_x_3:
[----:B------:R-:W-:Y:S01]  /*0300*/  HFMA2 R3, -RZ, RZ, 0, 0 ;  /* 0x00000000ff037431 */ /* 0x000fe200000001ff */
[----:B------:R-:W-:Y:S02]  /*0310*/  MOV R5, R2 ;  /* 0x0000000200057202 */ /* 0x000fe40000000f00 */
[----:B------:R-:W-:-:S04]  /*0320*/  MOV R2, R8 ;  /* 0x0000000800027202 */ /* 0x000fc80000000f00 */
[----:B------:R-:W-:Y:S05]  /*0330*/  RET.REL.NODEC R2 `(default_function_kernel) ;  /* 0xfffffffc02307950 */ /* 0x000fea0003c3ffff */
.L_x_4:
[----:B------:R-:W-:-:S00]  /*0340*/  BRA `(.L_x_4) ;  /* 0xfffffffc00fc7947 */ /* 0x000fc0000383ffff */
[----:B------:R-:W-:-:S00]  /*0350*/  NOP ;  /* 0x0000000000007918 */ /* 0x000fc00000000000 */
        /* <DEDUP_REMOVED lines=10> */
.L_x_6:


//--------------------- .text.default_function_kernel_1 --------------------------
	.section	.text.default_function_kernel_1,"ax",@progbits
	.align	128
        .global         default_function_kernel_1
        .type           default_function_kernel_1,@function
        .size           default_function_kernel_1,(.L_x_8 - default_function_kernel_1)
        .other          default_function_kernel_1,@"STO_CUDA_ENTRY STV_DEFAULT"
default_function_kernel_1:
.text.default_function_kernel_1:
[----:B------:R-:W-:Y:S01]  /*0000*/  LDC R1, c[0x0][0x37c] ;  /* 0x0000df00ff017b82 */ /* 0x000fe20000000800 */
[----:B------:R-:W0:Y:S07]  /*0010*/  S2R R9, SR_TID.X ;  /* 0x0000000000097919 */ /* 0x000e2e0000002100 */
[----:B------:R-:W1:Y:S01]  /*0020*/  S2UR UR4, SR_CTAID.X ;  /* 0x00000000000479c3 */ /* 0x000e620000002500 */
[----:B------:R-:W2:Y:S07]  /*0030*/  LDCU.64 UR6, c[0x0][0x358] ;  /* 0x00006b00ff0677ac */ /* 0x000eae0008000a00 */
[----:B------:R-:W3:Y:S08]  /*0040*/  LDC.64 R2, c[0x0][0x388] ;  /* 0x0000e200ff027b82 */ /* 0x000ef00000000a00 */
[----:B------:R-:W4:Y:S01]  /*0050*/  LDC.64 R4, c[0x0][0x390] ;  /* 0x0000e400ff047b82 */ /* 0x000f220000000a00 */
[----:B-1----:R-:W-:-:S07]  /*0060*/  USHF.L.U32 UR4, UR4, 0x3, URZ ;  /* 0x0000000304047899 */ /* 0x002fce00080006ff */
[----:B------:R-:W1:Y:S01]  /*0070*/  LDC.64 R6, c[0x0][0x380] ;  /* 0x0000e000ff067b82 */ /* 0x000e620000000a00 */
[----:B0-----:R-:W-:-:S05]  /*0080*/  LOP3.LUT R9, R9, UR4, RZ, 0xfc, !PT ;  /* 0x0000000409097c12 */ /* 0x001fca000f8efcff */
[----:B---3--:R-:W-:-:S04]  /*0090*/  IMAD.WIDE.U32 R2, R9, 0x4, R2 ;  /* 0x0000000409027825 */ /* 0x008fc800078e0002 */
[C---:B----4-:R-:W-:Y:S02]  /*00a0*/  IMAD.WIDE.U32 R4, R9.reuse, 0x4, R4 ;  /* 0x0000000409047825 */ /* 0x050fe400078e0004 */
[----:B--2---:R-:W2:Y:S04]  /*00b0*/  LDG.E.CONSTANT R2, desc[UR6][R2.64] ;  /* 0x0000000602027981 */ /* 0x004ea8000c1e9900 */
[----:B------:R-:W2:Y:S01]  /*00c0*/  LDG.E.CONSTANT R5, desc[UR6][R4.64] ;  /* 0x0000000604057981 */ /* 0x000ea2000c1e9900 */
[----:B-1----:R-:W-:-:S04]  /*00d0*/  IMAD.WIDE.U32 R6, R9, 0x4, R6 ;  /* 0x0000000409067825 */ /* 0x002fc800078e0006 */
[----:B--2---:R-:W-:-:S04]  /*00e0*/  FADD R0, R2, R5 ;  /* 0x0000000502007221 */ /* 0x004fc80000000000 */
[----:B------:R-:W-:-:S04]  /*00f0*/  FMUL.RZ R0, R0, 0.15915493667125701904 ;  /* 0x3e22f98300007820 */ /* 0x000fc8000040c000 */
[----:B------:R-:W0:Y:S02]  /*0100*/  MUFU.COS R11, R0 ;  /* 0x00000000000b7308 */ /* 0x000e240000000000 */
[----:B0-----:R-:W-:Y:S01]  /*0110*/  STG.E desc[UR6][R6.64], R11 ;  /* 0x0000000b06007986 */ /* 0x001fe2000c101906 */
[----:B------:R-:W-:Y:S05]  /*0120*/  EXIT ;  /* 0x000000000000794d */ /* 0x000fea0003800000 */
.L_x_5:
        /* <DEDUP_REMOVED lines=13> */
.L_x_8:


//--------------------- .nv.shared.reserved.0     --------------------------
	.section	.nv.shared.reserved.0,"aw",@nobits
	.weak		__nv_reservedSMEM_offset_0_alias
	.size		__nv_reservedSMEM_offset_0_alias, 0, 64
	.other		__nv_reservedSMEM_offset_0_alias,@"STO_CUDA_RESERVED_SHARED STV_DEFAULT"
__nv_reservedSMEM_offset_0_alias:
	.zero		0
	.zero		64


//--------------------- .nv.constant0.default_function_kernel --------------------------
	.section	.nv.constant0.default_function_kernel,"a",@progbits
	.sectionflags	@""
	.align	4
.nv.constant0.default_function_kernel:
	.zero		920


//--------------------- .nv.constant0.default_function_kernel_1 --------------------------
	.section	.nv.constant0.default_function_kernel_1,"a",@progbits
	.sectionflags	@""
	.align	4
.nv.constant0.default_function_kernel_1:
	.zero		920


//--------------------- SYMBOLS --------------------------

	.type		.nv.reservedSmem.offset0,@object
	.size		.nv.reservedSmem.offset0,0x4
